	.headerflags	@"EF_CUDA_TEXMODE_UNIFIED EF_CUDA_64BIT_ADDRESS EF_CUDA_ACCELERATORS EF_CUDA_SM90 EF_CUDA_VIRTUAL_SM(EF_CUDA_SM90)"
	.elftype	@"ET_EXEC"


//--------------------- .nv.info                  --------------------------
	.section	.nv.info,"",@"SHT_CUDA_INFO"
	.align	4


	//----- nvinfo : EIATTR_REGCOUNT
	.align		4
        /*0000*/ 	.byte	0x04, 0x2f
        /*0002*/ 	.short	(.L_3 - .L_2)
	.align		4
.L_2:
        /*0004*/ 	.word	index@(triton_poi_fused__native_batch_norm_legit_no_training_convolution_relu_15)
        /*0008*/ 	.word	0x00000013


	//----- nvinfo : EIATTR_MIN_STACK_SIZE
	.align		4
.L_3:
        /*000c*/ 	.byte	0x04, 0x12
        /*000e*/ 	.short	(.L_5 - .L_4)
	.align		4
.L_4:
        /*0010*/ 	.word	index@(triton_poi_fused__native_batch_norm_legit_no_training_convolution_relu_15)
        /*0014*/ 	.word	0x00000000


	//----- nvinfo : EIATTR_FRAME_SIZE
	.align		4
.L_5:
        /*0018*/ 	.byte	0x04, 0x11
        /*001a*/ 	.short	(.L_7 - .L_6)
	.align		4
.L_6:
        /*001c*/ 	.word	index@(triton_poi_fused__native_batch_norm_legit_no_training_convolution_relu_15)
        /*0020*/ 	.word	0x00000000


	//----- nvinfo : EIATTR_MIN_STACK_SIZE
	.align		4
.L_7:
        /*0024*/ 	.byte	0x04, 0x12
        /*0026*/ 	.short	(.L_9 - .L_8)
	.align		4
.L_8:
        /*0028*/ 	.word	index@(triton_poi_fused__native_batch_norm_legit_no_training_convolution_relu_15)
        /*002c*/ 	.word	0x00000000
.L_9:


//--------------------- .nv.info.triton_poi_fused__native_batch_norm_legit_no_training_convolution_relu_15 --------------------------
	.section	.nv.info.triton_poi_fused__native_batch_norm_legit_no_training_convolution_relu_15,"",@"SHT_CUDA_INFO"
	.sectionflags	@""
	.align	4


	//----- nvinfo : EIATTR_CUDA_API_VERSION
	.align		4
        /*0000*/ 	.byte	0x04, 0x37
        /*0002*/ 	.short	(.L_11 - .L_10)
.L_10:
        /*0004*/ 	.word	0x0000007c


	//----- nvinfo : EIATTR_KPARAM_INFO
	.align		4
.L_11:
        /*0008*/ 	.byte	0x04, 0x17
        /*000a*/ 	.short	(.L_13 - .L_12)
.L_12:
        /*000c*/ 	.word	0x00000000
        /*0010*/ 	.short	0x0007
        /*0012*/ 	.short	0x0038
        /*0014*/ 	.byte	0x00, 0xf0, 0x11, 0x00


	//----- nvinfo : EIATTR_KPARAM_INFO
	.align		4
.L_13:
        /*0018*/ 	.byte	0x04, 0x17
        /*001a*/ 	.short	(.L_15 - .L_14)
.L_14:
        /*001c*/ 	.word	0x00000000
        /*0020*/ 	.short	0x0006
        /*0022*/ 	.short	0x0030
        /*0024*/ 	.byte	0x00, 0xf4, 0x21, 0x00


	//----- nvinfo : EIATTR_KPARAM_INFO
	.align		4
.L_15:
        /*0028*/ 	.byte	0x04, 0x17
        /*002a*/ 	.short	(.L_17 - .L_16)
.L_16:
        /*002c*/ 	.word	0x00000000
        /*0030*/ 	.short	0x0005
        /*0032*/ 	.short	0x0028
        /*0034*/ 	.byte	0x00, 0xf4, 0x21, 0x00


	//----- nvinfo : EIATTR_KPARAM_INFO
	.align		4
.L_17:
        /*0038*/ 	.byte	0x04, 0x17
        /*003a*/ 	.short	(.L_19 - .L_18)
.L_18:
        /*003c*/ 	.word	0x00000000
        /*0040*/ 	.short	0x0004
        /*0042*/ 	.short	0x0020
        /*0044*/ 	.byte	0x00, 0xf4, 0x21, 0x00


	//----- nvinfo : EIATTR_KPARAM_INFO
	.align		4
.L_19:
        /*0048*/ 	.byte	0x04, 0x17
        /*004a*/ 	.short	(.L_21 - .L_20)
.L_20:
        /*004c*/ 	.word	0x00000000
        /*0050*/ 	.short	0x0003
        /*0052*/ 	.short	0x0018
        /*0054*/ 	.byte	0x00, 0xf4, 0x21, 0x00


	//----- nvinfo : EIATTR_KPARAM_INFO
	.align		4
.L_21:
        /*0058*/ 	.byte	0x04, 0x17
        /*005a*/ 	.short	(.L_23 - .L_22)
.L_22:
        /*005c*/ 	.word	0x00000000
        /*0060*/ 	.short	0x0002
        /*0062*/ 	.short	0x0010
        /*0064*/ 	.byte	0x00, 0xf4, 0x21, 0x00


	//----- nvinfo : EIATTR_KPARAM_INFO
	.align		4
.L_23:
        /*0068*/ 	.byte	0x04, 0x17
        /*006a*/ 	.short	(.L_25 - .L_24)
.L_24:
        /*006c*/ 	.word	0x00000000
        /*0070*/ 	.short	0x0001
        /*0072*/ 	.short	0x0008
        /*0074*/ 	.byte	0x00, 0xf4, 0x21, 0x00


	//----- nvinfo : EIATTR_KPARAM_INFO
	.align		4
.L_25:
        /*0078*/ 	.byte	0x04, 0x17
        /*007a*/ 	.short	(.L_27 - .L_26)
.L_26:
        /*007c*/ 	.word	0x00000000
        /*0080*/ 	.short	0x0000
        /*0082*/ 	.short	0x0000
        /*0084*/ 	.byte	0x00, 0xf4, 0x21, 0x00


	//----- nvinfo : EIATTR_SPARSE_MMA_MASK
	.align		4
.L_27:
        /*0088*/ 	.byte	0x03, 0x50
        /*008a*/ 	.short	0x0000


	//----- nvinfo : EIATTR_MAXREG_COUNT
	.align		4
        /*008c*/ 	.byte	0x03, 0x1b
        /*008e*/ 	.short	0x00ff


	//----- nvinfo : EIATTR_EXIT_INSTR_OFFSETS
	.align		4
        /*0090*/ 	.byte	0x04, 0x1c
        /*0092*/ 	.short	(.L_29 - .L_28)


	//   ....[0]....
.L_28:
        /*0094*/ 	.word	0x00000350


	//----- nvinfo : EIATTR_REQNTID
	.align		4
.L_29:
        /*0098*/ 	.byte	0x04, 0x10
        /*009a*/ 	.short	(.L_31 - .L_30)
.L_30:
        /*009c*/ 	.word	0x00000080
        /*00a0*/ 	.word	0x00000001
        /*00a4*/ 	.word	0x00000001


	//----- nvinfo : EIATTR_CBANK_PARAM_SIZE
	.align		4
.L_31:
        /*00a8*/ 	.byte	0x03, 0x19
        /*00aa*/ 	.short	0x003c


	//----- nvinfo : EIATTR_PARAM_CBANK
	.align		4
        /*00ac*/ 	.byte	0x04, 0x0a
        /*00ae*/ 	.short	(.L_33 - .L_32)
	.align		4
.L_32:
        /*00b0*/ 	.word	index@(.nv.constant0.triton_poi_fused__native_batch_norm_legit_no_training_convolution_relu_15)
        /*00b4*/ 	.short	0x0210
        /*00b6*/ 	.short	0x003c


	//----- nvinfo : EIATTR_SW_WAR
	.align		4
.L_33:
        /*00b8*/ 	.byte	0x04, 0x36
        /*00ba*/ 	.short	(.L_35 - .L_34)
.L_34:
        /*00bc*/ 	.word	0x00000008
.L_35:


//--------------------- .nv.callgraph             --------------------------
	.section	.nv.callgraph,"",@"SHT_CUDA_CALLGRAPH"
	.align	4
	.sectionentsize	8
	.align		4
        /*0000*/ 	.word	0x00000000
	.align		4
        /*0004*/ 	.word	0xffffffff
	.align		4
        /*0008*/ 	.word	0x00000000
	.align		4
        /*000c*/ 	.word	0xfffffffe
	.align		4
        /*0010*/ 	.word	0x00000000
	.align		4
        /*0014*/ 	.word	0xfffffffd
	.align		4
        /*0018*/ 	.word	0x00000000
	.align		4
        /*001c*/ 	.word	0xfffffffc


//--------------------- .nv.constant4             --------------------------
	.section	.nv.constant4,"a",@progbits
	.align	8
	.align		8
.nv.constant4:
        /*0000*/ 	.dword	_$_str
	.align		8
        /*0008*/ 	.dword	_$_str_$_2


//--------------------- .text.triton_poi_fused__native_batch_norm_legit_no_training_convolution_relu_15 --------------------------
	.section	.text.triton_poi_fused__native_batch_norm_legit_no_training_convolution_relu_15,"ax",@progbits
	.align	128
        .global         triton_poi_fused__native_batch_norm_legit_no_training_convolution_relu_15
        .type           triton_poi_fused__native_batch_norm_legit_no_training_convolution_relu_15,@function
        .size           triton_poi_fused__native_batch_norm_legit_no_training_convolution_relu_15,(.L_x_1 - triton_poi_fused__native_batch_norm_legit_no_training_convolution_relu_15)
        .other          triton_poi_fused__native_batch_norm_legit_no_training_convolution_relu_15,@"STO_CUDA_ENTRY STV_DEFAULT"
triton_poi_fused__native_batch_norm_legit_no_training_convolution_relu_15:
.text.triton_poi_fused__native_batch_norm_legit_no_training_convolution_relu_15:
[----:B------:R-:W-:Y:S01]  /*0000*/  LDC R1, c[0x0][0x28] ;  /* 0x00000a00ff017b82 */ /* 0x000fe20000000800 */
[----:B------:R-:W1:Y:S07]  /*0010*/  S2R R0, SR_TID.X ;  /* 0x0000000000007919 */ /* 0x000e6e0000002100 */
[----:B------:R-:W2:Y:S01]  /*0020*/  LDC.64 R10, c[0x0][0x228] ;  /* 0x00008a00ff0a7b82 */ /* 0x000ea20000000a00 */
[----:B------:R-:W-:Y:S01]  /*0030*/  ULDC.64 UR4, c[0x0][0x208] ;  /* 0x0000820000047ab9 */ /* 0x000fe20000000a00 */
[----:B------:R-:W3:Y:S06]  /*0040*/  S2R R3, SR_CTAID.X ;  /* 0x0000000000037919 */ /* 0x000eec0000002500 */
[----:B------:R-:W4:Y:S08]  /*0050*/  LDC.64 R6, c[0x0][0x218] ;  /* 0x00008600ff067b82 */ /* 0x000f300000000a00 */
[----:B------:R-:W5:Y:S08]  /*0060*/  LDC.64 R8, c[0x0][0x220] ;  /* 0x00008800ff087b82 */ /* 0x000f700000000a00 */
[----:B------:R-:W5:Y:S01]  /*0070*/  LDC.64 R12, c[0x0][0x230] ;  /* 0x00008c00ff0c7b82 */ /* 0x000f620000000a00 */
[----:B-1----:R-:W-:-:S07]  /*0080*/  LOP3.LUT R0, R0, 0x7f, RZ, 0xc0, !PT ;  /* 0x0000007f00007812 */ /* 0x002fce00078ec0ff */
[----:B------:R-:W1:Y:S01]  /*0090*/  LDC.64 R4, c[0x0][0x238] ;  /* 0x00008e00ff047b82 */ /* 0x000e620000000a00 */
[----:B---3--:R-:W-:Y:S02]  /*00a0*/  SHF.R.S32.HI R2, RZ, 0x18, R3 ;  /* 0x00000018ff027819 */ /* 0x008fe40000011403 */
[----:B------:R-:W-:Y:S02]  /*00b0*/  LEA R0, R3, R0, 0x7 ;  /* 0x0000000003007211 */ /* 0x000fe400078e38ff */
[----:B------:R-:W-:-:S04]  /*00c0*/  SGXT R3, R2, 0x1 ;  /* 0x000000010203781a */ /* 0x000fc80000000200 */
[----:B------:R-:W-:-:S04]  /*00d0*/  LEA.HI R3, R3, R0, RZ, 0x4 ;  /* 0x0000000003037211 */ /* 0x000fc800078f20ff */
[--C-:B------:R-:W-:Y:S02]  /*00e0*/  SHF.R.S32.HI R2, RZ, 0x4, R3.reuse ;  /* 0x00000004ff027819 */ /* 0x100fe40000011403 */
[----:B------:R-:W-:-:S04]  /*00f0*/  SHF.R.S32.HI R3, RZ, 0x1f, R3 ;  /* 0x0000001fff037819 */ /* 0x000fc80000011403 */
[----:B------:R-:W-:-:S04]  /*0100*/  LEA.HI R3, R3, R2, RZ, 0x8 ;  /* 0x0000000203037211 */ /* 0x000fc800078f40ff */
[----:B------:R-:W-:-:S04]  /*0110*/  LOP3.LUT R3, R3, 0xffffff00, RZ, 0xc0, !PT ;  /* 0xffffff0003037812 */ /* 0x000fc800078ec0ff */
[----:B------:R-:W-:Y:S02]  /*0120*/  IADD3 R15, R2, -R3, RZ ;  /* 0x80000003020f7210 */ /* 0x000fe40007ffe0ff */
[----:B------:R-:W3:Y:S03]  /*0130*/  LDC.64 R2, c[0x0][0x210] ;  /* 0x00008400ff027b82 */ /* 0x000ee60000000a00 */
[----:B--2---:R-:W-:-:S05]  /*0140*/  IMAD.WIDE R10, R15, 0x4, R10 ;  /* 0x000000040f0a7825 */ /* 0x004fca00078e020a */
[----:B------:R2:W2:Y:S01]  /*0150*/  LDG.E.EL R16, desc[UR4][R10.64] ;  /* 0x000000040a107981 */ /* 0x0004a2000c2e1900 */
[----:B----4-:R-:W-:-:S04]  /*0160*/  IMAD.WIDE R6, R15, 0x4, R6 ;  /* 0x000000040f067825 */ /* 0x010fc800078e0206 */
[C---:B-----5:R-:W-:Y:S02]  /*0170*/  IMAD.WIDE R8, R15.reuse, 0x4, R8 ;  /* 0x000000040f087825 */ /* 0x060fe400078e0208 */
[----:B------:R4:W5:Y:S02]  /*0180*/  LDG.E.EL R7, desc[UR4][R6.64] ;  /* 0x0000000406077981 */ /* 0x000964000c2e1900 */
[----:B---3--:R-:W-:Y:S02]  /*0190*/  IMAD.WIDE R2, R0, 0x4, R2 ;  /* 0x0000000400027825 */ /* 0x008fe400078e0202 */
[----:B------:R-:W3:Y:S04]  /*01a0*/  LDG.E.EL R8, desc[UR4][R8.64] ;  /* 0x0000000408087981 */ /* 0x000ee8000c2e1900 */
[----:B------:R-:W5:Y:S01]  /*01b0*/  LDG.E R14, desc[UR4][R2.64] ;  /* 0x00000004020e7981 */ /* 0x000f62000c1e1900 */
[----:B0-2---:R-:W-:-:S04]  /*01c0*/  IMAD.WIDE R10, R15, 0x4, R12 ;  /* 0x000000040f0a7825 */ /* 0x005fc800078e020c */
[----:B-1----:R-:W-:Y:S02]  /*01d0*/  IMAD.WIDE R12, R15, 0x4, R4 ;  /* 0x000000040f0c7825 */ /* 0x002fe400078e0204 */
[----:B------:R-:W2:Y:S01]  /*01e0*/  LDG.E.EL R10, desc[UR4][R10.64] ;  /* 0x000000040a0a7981 */ /* 0x000ea2000c2e1900 */
[----:B----4-:R-:W-:Y:S01]  /*01f0*/  HFMA2.MMA R6, -RZ, RZ, 1.625, 0 ;  /* 0x3e800000ff067435 */ /* 0x010fe200000001ff */
[----:B------:R-:W0:Y:S02]  /*0200*/  LDC.64 R4, c[0x0][0x240] ;  /* 0x00009000ff047b82 */ /* 0x000e240000000a00 */
[----:B------:R-:W2:Y:S01]  /*0210*/  LDG.E.EL R13, desc[UR4][R12.64] ;  /* 0x000000040c0d7981 */ /* 0x000ea2000c2e1900 */
[----:B0-----:R-:W-:-:S04]  /*0220*/  IMAD.WIDE R4, R0, 0x4, R4 ;  /* 0x0000000400047825 */ /* 0x001fc800078e0204 */
[----:B------:R-:W-:-:S04]  /*0230*/  FADD R16, R16, 9.9999997473787516356e-06 ;  /* 0x3727c5ac10107421 */ /* 0x000fc80000000000 */
[----:B------:R-:W0:Y:S02]  /*0240*/  MUFU.SQRT R15, R16 ;  /* 0x00000010000f7308 */ /* 0x000e240000002000 */
[C---:B0-----:R-:W-:Y:S02]  /*0250*/  FSETP.GT.AND P0, PT, R15.reuse, 8.50705917302346158658e+37, PT ;  /* 0x7e8000000f00780b */ /* 0x041fe40003f04000 */
[----:B------:R-:W-:-:S11]  /*0260*/  FSETP.GEU.AND P1, PT, R15, 1.175494350822287508e-38, PT ;  /* 0x008000000f00780b */ /* 0x000fd60003f2e000 */
[----:B------:R-:W-:-:S04]  /*0270*/  @P0 FMUL R15, R15, 0.25 ;  /* 0x3e8000000f0f0820 */ /* 0x000fc80000400000 */
[----:B------:R-:W-:-:S06]  /*0280*/  @!P1 FMUL R15, R15, 16777216 ;  /* 0x4b8000000f0f9820 */ /* 0x000fcc0000400000 */
[----:B------:R-:W0:Y:S01]  /*0290*/  MUFU.RCP R15, R15 ;  /* 0x0000000f000f7308 */ /* 0x000e220000001000 */
[----:B------:R-:W-:Y:S01]  /*02a0*/  FSEL R6, R6, 1, P0 ;  /* 0x3f80000006067808 */ /* 0x000fe20000000000 */
[----:B-----5:R-:W-:-:S04]  /*02b0*/  FADD R7, R14, R7 ;  /* 0x000000070e077221 */ /* 0x020fc80000000000 */
[----:B------:R-:W-:Y:S01]  /*02c0*/  @!P1 FMUL R6, R6, 16777216 ;  /* 0x4b80000006069820 */ /* 0x000fe20000400000 */
[----:B---3--:R-:W-:-:S03]  /*02d0*/  FADD R8, -R8, R7 ;  /* 0x0000000708087221 */ /* 0x008fc60000000100 */
[----:B0-----:R-:W-:-:S04]  /*02e0*/  FMUL R9, R15, R6 ;  /* 0x000000060f097220 */ /* 0x001fc80000400000 */
[----:B------:R-:W-:-:S04]  /*02f0*/  FMUL R8, R8, R9 ;  /* 0x0000000908087220 */ /* 0x000fc80000400000 */
[----:B--2---:R-:W-:-:S05]  /*0300*/  FFMA R8, R10, R8, R13 ;  /* 0x000000080a087223 */ /* 0x004fca000000000d */
[----:B------:R-:W-:-:S04]  /*0310*/  FSETP.GEU.AND P0, PT, R8, RZ, PT ;  /* 0x000000ff0800720b */ /* 0x000fc80003f0e000 */
[----:B------:R-:W-:Y:S01]  /*0320*/  FSEL R9, R8, RZ, P0 ;  /* 0x000000ff08097208 */ /* 0x000fe20000000000 */
[----:B------:R-:W-:Y:S04]  /*0330*/  STG.E desc[UR4][R2.64], R7 ;  /* 0x0000000702007986 */ /* 0x000fe8000c101904 */
[----:B------:R-:W-:Y:S01]  /*0340*/  STG.E desc[UR4][R4.64], R9 ;  /* 0x0000000904007986 */ /* 0x000fe2000c101904 */
[----:B------:R-:W-:Y:S05]  /*0350*/  EXIT ;  /* 0x000000000000794d */ /* 0x000fea0003800000 */
.L_x_0:
[----:B------:R-:W-:-:S00]  /*0360*/  BRA `(.L_x_0) ;  /* 0xfffffffc00fc7947 */ /* 0x000fc0000383ffff */
[----:B------:R-:W-:-:S00]  /*0370*/  NOP ;  /* 0x0000000000007918 */ /* 0x000fc00000000000 */
        /* <DEDUP_REMOVED lines=8> */
.L_x_1:


//--------------------- .nv.global.init           --------------------------
	.section	.nv.global.init,"aw",@progbits
.nv.global.init:
	.type		_$_str,@object
	.size		_$_str,(_$_str_$_2 - _$_str)
_$_str:
        /*0000*/ 	.byte	0x5f, 0x5f, 0x43, 0x55, 0x44, 0x41, 0x5f, 0x46, 0x54, 0x5a, 0x00
	.type		_$_str_$_2,@object
	.size		_$_str_$_2,(.L_1 - _$_str_$_2)
_$_str_$_2:
        /*000b*/ 	.byte	0x5f, 0x5f, 0x43, 0x55, 0x44, 0x41, 0x5f, 0x50, 0x52, 0x45, 0x43, 0x5f, 0x53, 0x51, 0x52, 0x54
        /*001b*/ 	.byte	0x00
.L_1:


//--------------------- .nv.constant0.triton_poi_fused__native_batch_norm_legit_no_training_convolution_relu_15 --------------------------
	.section	.nv.constant0.triton_poi_fused__native_batch_norm_legit_no_training_convolution_relu_15,"a",@progbits
	.sectionflags	@""
	.align	4
.nv.constant0.triton_poi_fused__native_batch_norm_legit_no_training_convolution_relu_15:
	.zero		588
